//
// Generated by NVIDIA NVVM Compiler
//
// Compiler Build ID: CL-36424714
// Cuda compilation tools, release 13.0, V13.0.88
// Based on NVVM 20.0.0
//

.version 9.0
.target sm_100
.address_size 64

	// .globl	_Z15initChromosomesPiS_ii
.extern .func  (.param .b64 func_retval0) malloc
(
	.param .b64 malloc_param_0
)
;
.global .align 4 .b8 precalc_xorwow_matrix[102400];
.global .align 4 .b8 precalc_xorwow_offset_matrix[102400];
.global .align 4 .b8 mrg32k3aM1[2304];
.global .align 4 .b8 mrg32k3aM2[2304];
.global .align 4 .b8 mrg32k3aM1SubSeq[2016];
.global .align 4 .b8 mrg32k3aM2SubSeq[2016];
.global .align 4 .b8 mrg32k3aM1Seq[2304];
.global .align 4 .b8 mrg32k3aM2Seq[2304];
.const .align 8 .b8 __cr_lgamma_table[72];
.global .align 4 .u32 CHROMOSOME_COUNT = 5;

.visible .entry _Z15initChromosomesPiS_ii(
	.param .u64 .ptr .align 1 _Z15initChromosomesPiS_ii_param_0,
	.param .u64 .ptr .align 1 _Z15initChromosomesPiS_ii_param_1,
	.param .u32 _Z15initChromosomesPiS_ii_param_2,
	.param .u32 _Z15initChromosomesPiS_ii_param_3
)
{
	.reg .pred 	%p<26>;
	.reg .b32 	%r<457>;
	.reg .b64 	%rd<21>;

	ld.param.u32 	%r209, [_Z15initChromosomesPiS_ii_param_2];
	mov.u32 	%r1, %tid.x;
	mov.u32 	%r210, %ctaid.x;
	mov.u32 	%r2, %ntid.x;
	mad.lo.s32 	%r347, %r210, %r2, %r1;
	mul.lo.s32 	%r4, %r209, 5;
	setp.ge.s32 	%p1, %r347, %r4;
	@%p1 bra 	$L__BB0_45;
	xor.b32  	%r211, %r1, -1429050551;
	mul.lo.s32 	%r212, %r211, 1099087573;
	add.s32 	%r5, %r212, -638133224;
	add.s32 	%r6, %r212, 123456789;
	xor.b32  	%r7, %r212, 362436069;
	add.s32 	%r8, %r212, 5783321;
	add.s32 	%r9, %r212, -637770787;
	mov.u32 	%r213, %nctaid.x;
	mul.lo.s32 	%r10, %r2, %r213;
	mov.u64 	%rd11, precalc_xorwow_matrix;
$L__BB0_2:
	{ // callseq 0, 0
	.param .b64 param0;
	st.param.b64 	[param0], 48;
	.param .b64 retval0;
	call.uni (retval0), 
	malloc, 
	(
	param0
	);
	ld.param.b64 	%rd9, [retval0];
	} // callseq 0
	cvt.s64.s32 	%rd20, %r347;
	st.v2.u32 	[%rd9], {%r5, %r6};
	mov.b32 	%r369, -123459836;
	st.v2.u32 	[%rd9+8], {%r7, %r369};
	mov.b32 	%r368, -589760388;
	st.v2.u32 	[%rd9+16], {%r368, %r8};
	setp.eq.s32 	%p2, %r347, 0;
	mov.u32 	%r367, %r8;
	mov.u32 	%r370, %r7;
	mov.u32 	%r371, %r6;
	@%p2 bra 	$L__BB0_44;
	mov.b32 	%r353, 0;
	mov.b32 	%r369, -123459836;
	mov.b32 	%r368, -589760388;
	mov.u32 	%r367, %r8;
	mov.u32 	%r370, %r7;
	mov.u32 	%r371, %r6;
$L__BB0_4:
	and.b64  	%rd4, %rd20, 3;
	setp.eq.s64 	%p3, %rd4, 0;
	@%p3 bra 	$L__BB0_43;
	mul.wide.u32 	%rd10, %r353, 3200;
	add.s64 	%rd5, %rd11, %rd10;
	cvt.u32.u64 	%r18, %rd4;
	mov.b32 	%r354, 0;
$L__BB0_6:
	mov.b32 	%r367, 0;
	mov.u32 	%r368, %r367;
	mov.u32 	%r369, %r367;
	mov.u32 	%r370, %r367;
	mov.u32 	%r371, %r367;
	mov.u32 	%r360, %r367;
$L__BB0_7:
	mul.wide.u32 	%rd12, %r360, 4;
	add.s64 	%rd13, %rd9, %rd12;
	ld.u32 	%r26, [%rd13+4];
	shl.b32 	%r27, %r360, 5;
	mov.b32 	%r366, 0;
$L__BB0_8:
	.pragma "nounroll";
	shr.u32 	%r222, %r26, %r366;
	and.b32  	%r223, %r222, 1;
	setp.eq.b32 	%p4, %r223, 1;
	not.pred 	%p5, %p4;
	add.s32 	%r224, %r27, %r366;
	mul.lo.s32 	%r225, %r224, 5;
	mul.wide.u32 	%rd14, %r225, 4;
	add.s64 	%rd6, %rd5, %rd14;
	@%p5 bra 	$L__BB0_10;
	ld.global.u32 	%r226, [%rd6];
	xor.b32  	%r371, %r371, %r226;
	ld.global.u32 	%r227, [%rd6+4];
	xor.b32  	%r370, %r370, %r227;
	ld.global.u32 	%r228, [%rd6+8];
	xor.b32  	%r369, %r369, %r228;
	ld.global.u32 	%r229, [%rd6+12];
	xor.b32  	%r368, %r368, %r229;
	ld.global.u32 	%r230, [%rd6+16];
	xor.b32  	%r367, %r367, %r230;
$L__BB0_10:
	and.b32  	%r232, %r222, 2;
	setp.eq.s32 	%p6, %r232, 0;
	@%p6 bra 	$L__BB0_12;
	ld.global.u32 	%r233, [%rd6+20];
	xor.b32  	%r371, %r371, %r233;
	ld.global.u32 	%r234, [%rd6+24];
	xor.b32  	%r370, %r370, %r234;
	ld.global.u32 	%r235, [%rd6+28];
	xor.b32  	%r369, %r369, %r235;
	ld.global.u32 	%r236, [%rd6+32];
	xor.b32  	%r368, %r368, %r236;
	ld.global.u32 	%r237, [%rd6+36];
	xor.b32  	%r367, %r367, %r237;
$L__BB0_12:
	and.b32  	%r239, %r222, 4;
	setp.eq.s32 	%p7, %r239, 0;
	@%p7 bra 	$L__BB0_14;
	ld.global.u32 	%r240, [%rd6+40];
	xor.b32  	%r371, %r371, %r240;
	ld.global.u32 	%r241, [%rd6+44];
	xor.b32  	%r370, %r370, %r241;
	ld.global.u32 	%r242, [%rd6+48];
	xor.b32  	%r369, %r369, %r242;
	ld.global.u32 	%r243, [%rd6+52];
	xor.b32  	%r368, %r368, %r243;
	ld.global.u32 	%r244, [%rd6+56];
	xor.b32  	%r367, %r367, %r244;
$L__BB0_14:
	and.b32  	%r246, %r222, 8;
	setp.eq.s32 	%p8, %r246, 0;
	@%p8 bra 	$L__BB0_16;
	ld.global.u32 	%r247, [%rd6+60];
	xor.b32  	%r371, %r371, %r247;
	ld.global.u32 	%r248, [%rd6+64];
	xor.b32  	%r370, %r370, %r248;
	ld.global.u32 	%r249, [%rd6+68];
	xor.b32  	%r369, %r369, %r249;
	ld.global.u32 	%r250, [%rd6+72];
	xor.b32  	%r368, %r368, %r250;
	ld.global.u32 	%r251, [%rd6+76];
	xor.b32  	%r367, %r367, %r251;
$L__BB0_16:
	and.b32  	%r253, %r222, 16;
	setp.eq.s32 	%p9, %r253, 0;
	@%p9 bra 	$L__BB0_18;
	ld.global.u32 	%r254, [%rd6+80];
	xor.b32  	%r371, %r371, %r254;
	ld.global.u32 	%r255, [%rd6+84];
	xor.b32  	%r370, %r370, %r255;
	ld.global.u32 	%r256, [%rd6+88];
	xor.b32  	%r369, %r369, %r256;
	ld.global.u32 	%r257, [%rd6+92];
	xor.b32  	%r368, %r368, %r257;
	ld.global.u32 	%r258, [%rd6+96];
	xor.b32  	%r367, %r367, %r258;
$L__BB0_18:
	and.b32  	%r260, %r222, 32;
	setp.eq.s32 	%p10, %r260, 0;
	@%p10 bra 	$L__BB0_20;
	ld.global.u32 	%r261, [%rd6+100];
	xor.b32  	%r371, %r371, %r261;
	ld.global.u32 	%r262, [%rd6+104];
	xor.b32  	%r370, %r370, %r262;
	ld.global.u32 	%r263, [%rd6+108];
	xor.b32  	%r369, %r369, %r263;
	ld.global.u32 	%r264, [%rd6+112];
	xor.b32  	%r368, %r368, %r264;
	ld.global.u32 	%r265, [%rd6+116];
	xor.b32  	%r367, %r367, %r265;
$L__BB0_20:
	and.b32  	%r267, %r222, 64;
	setp.eq.s32 	%p11, %r267, 0;
	@%p11 bra 	$L__BB0_22;
	ld.global.u32 	%r268, [%rd6+120];
	xor.b32  	%r371, %r371, %r268;
	ld.global.u32 	%r269, [%rd6+124];
	xor.b32  	%r370, %r370, %r269;
	ld.global.u32 	%r270, [%rd6+128];
	xor.b32  	%r369, %r369, %r270;
	ld.global.u32 	%r271, [%rd6+132];
	xor.b32  	%r368, %r368, %r271;
	ld.global.u32 	%r272, [%rd6+136];
	xor.b32  	%r367, %r367, %r272;
$L__BB0_22:
	and.b32  	%r274, %r222, 128;
	setp.eq.s32 	%p12, %r274, 0;
	@%p12 bra 	$L__BB0_24;
	ld.global.u32 	%r275, [%rd6+140];
	xor.b32  	%r371, %r371, %r275;
	ld.global.u32 	%r276, [%rd6+144];
	xor.b32  	%r370, %r370, %r276;
	ld.global.u32 	%r277, [%rd6+148];
	xor.b32  	%r369, %r369, %r277;
	ld.global.u32 	%r278, [%rd6+152];
	xor.b32  	%r368, %r368, %r278;
	ld.global.u32 	%r279, [%rd6+156];
	xor.b32  	%r367, %r367, %r279;
$L__BB0_24:
	and.b32  	%r281, %r222, 256;
	setp.eq.s32 	%p13, %r281, 0;
	@%p13 bra 	$L__BB0_26;
	ld.global.u32 	%r282, [%rd6+160];
	xor.b32  	%r371, %r371, %r282;
	ld.global.u32 	%r283, [%rd6+164];
	xor.b32  	%r370, %r370, %r283;
	ld.global.u32 	%r284, [%rd6+168];
	xor.b32  	%r369, %r369, %r284;
	ld.global.u32 	%r285, [%rd6+172];
	xor.b32  	%r368, %r368, %r285;
	ld.global.u32 	%r286, [%rd6+176];
	xor.b32  	%r367, %r367, %r286;
$L__BB0_26:
	and.b32  	%r288, %r222, 512;
	setp.eq.s32 	%p14, %r288, 0;
	@%p14 bra 	$L__BB0_28;
	ld.global.u32 	%r289, [%rd6+180];
	xor.b32  	%r371, %r371, %r289;
	ld.global.u32 	%r290, [%rd6+184];
	xor.b32  	%r370, %r370, %r290;
	ld.global.u32 	%r291, [%rd6+188];
	xor.b32  	%r369, %r369, %r291;
	ld.global.u32 	%r292, [%rd6+192];
	xor.b32  	%r368, %r368, %r292;
	ld.global.u32 	%r293, [%rd6+196];
	xor.b32  	%r367, %r367, %r293;
$L__BB0_28:
	and.b32  	%r295, %r222, 1024;
	setp.eq.s32 	%p15, %r295, 0;
	@%p15 bra 	$L__BB0_30;
	ld.global.u32 	%r296, [%rd6+200];
	xor.b32  	%r371, %r371, %r296;
	ld.global.u32 	%r297, [%rd6+204];
	xor.b32  	%r370, %r370, %r297;
	ld.global.u32 	%r298, [%rd6+208];
	xor.b32  	%r369, %r369, %r298;
	ld.global.u32 	%r299, [%rd6+212];
	xor.b32  	%r368, %r368, %r299;
	ld.global.u32 	%r300, [%rd6+216];
	xor.b32  	%r367, %r367, %r300;
$L__BB0_30:
	and.b32  	%r302, %r222, 2048;
	setp.eq.s32 	%p16, %r302, 0;
	@%p16 bra 	$L__BB0_32;
	ld.global.u32 	%r303, [%rd6+220];
	xor.b32  	%r371, %r371, %r303;
	ld.global.u32 	%r304, [%rd6+224];
	xor.b32  	%r370, %r370, %r304;
	ld.global.u32 	%r305, [%rd6+228];
	xor.b32  	%r369, %r369, %r305;
	ld.global.u32 	%r306, [%rd6+232];
	xor.b32  	%r368, %r368, %r306;
	ld.global.u32 	%r307, [%rd6+236];
	xor.b32  	%r367, %r367, %r307;
$L__BB0_32:
	and.b32  	%r309, %r222, 4096;
	setp.eq.s32 	%p17, %r309, 0;
	@%p17 bra 	$L__BB0_34;
	ld.global.u32 	%r310, [%rd6+240];
	xor.b32  	%r371, %r371, %r310;
	ld.global.u32 	%r311, [%rd6+244];
	xor.b32  	%r370, %r370, %r311;
	ld.global.u32 	%r312, [%rd6+248];
	xor.b32  	%r369, %r369, %r312;
	ld.global.u32 	%r313, [%rd6+252];
	xor.b32  	%r368, %r368, %r313;
	ld.global.u32 	%r314, [%rd6+256];
	xor.b32  	%r367, %r367, %r314;
$L__BB0_34:
	and.b32  	%r316, %r222, 8192;
	setp.eq.s32 	%p18, %r316, 0;
	@%p18 bra 	$L__BB0_36;
	ld.global.u32 	%r317, [%rd6+260];
	xor.b32  	%r371, %r371, %r317;
	ld.global.u32 	%r318, [%rd6+264];
	xor.b32  	%r370, %r370, %r318;
	ld.global.u32 	%r319, [%rd6+268];
	xor.b32  	%r369, %r369, %r319;
	ld.global.u32 	%r320, [%rd6+272];
	xor.b32  	%r368, %r368, %r320;
	ld.global.u32 	%r321, [%rd6+276];
	xor.b32  	%r367, %r367, %r321;
$L__BB0_36:
	and.b32  	%r323, %r222, 16384;
	setp.eq.s32 	%p19, %r323, 0;
	@%p19 bra 	$L__BB0_38;
	ld.global.u32 	%r324, [%rd6+280];
	xor.b32  	%r371, %r371, %r324;
	ld.global.u32 	%r325, [%rd6+284];
	xor.b32  	%r370, %r370, %r325;
	ld.global.u32 	%r326, [%rd6+288];
	xor.b32  	%r369, %r369, %r326;
	ld.global.u32 	%r327, [%rd6+292];
	xor.b32  	%r368, %r368, %r327;
	ld.global.u32 	%r328, [%rd6+296];
	xor.b32  	%r367, %r367, %r328;
$L__BB0_38:
	and.b32  	%r330, %r222, 32768;
	setp.eq.s32 	%p20, %r330, 0;
	@%p20 bra 	$L__BB0_40;
	ld.global.u32 	%r331, [%rd6+300];
	xor.b32  	%r371, %r371, %r331;
	ld.global.u32 	%r332, [%rd6+304];
	xor.b32  	%r370, %r370, %r332;
	ld.global.u32 	%r333, [%rd6+308];
	xor.b32  	%r369, %r369, %r333;
	ld.global.u32 	%r334, [%rd6+312];
	xor.b32  	%r368, %r368, %r334;
	ld.global.u32 	%r335, [%rd6+316];
	xor.b32  	%r367, %r367, %r335;
$L__BB0_40:
	add.s32 	%r366, %r366, 16;
	setp.ne.s32 	%p21, %r366, 32;
	@%p21 bra 	$L__BB0_8;
	mad.lo.s32 	%r336, %r360, -31, %r27;
	add.s32 	%r360, %r336, 1;
	setp.ne.s32 	%p22, %r360, 5;
	@%p22 bra 	$L__BB0_7;
	st.u32 	[%rd9+4], %r371;
	st.u32 	[%rd9+8], %r370;
	st.u32 	[%rd9+12], %r369;
	st.u32 	[%rd9+16], %r368;
	st.u32 	[%rd9+20], %r367;
	add.s32 	%r354, %r354, 1;
	setp.lt.u32 	%p23, %r354, %r18;
	@%p23 bra 	$L__BB0_6;
$L__BB0_43:
	shr.u64 	%rd7, %rd20, 2;
	add.s32 	%r353, %r353, 1;
	setp.gt.u64 	%p24, %rd20, 3;
	mov.u64 	%rd20, %rd7;
	@%p24 bra 	$L__BB0_4;
$L__BB0_44:
	ld.param.u64 	%rd19, [_Z15initChromosomesPiS_ii_param_0];
	mov.b32 	%r337, 0;
	st.v2.u32 	[%rd9+24], {%r337, %r337};
	st.u32 	[%rd9+32], %r337;
	mov.b64 	%rd15, 0;
	st.u64 	[%rd9+40], %rd15;
	shr.u32 	%r338, %r371, 2;
	xor.b32  	%r339, %r338, %r371;
	st.v2.u32 	[%rd9+8], {%r369, %r368};
	shl.b32 	%r340, %r367, 4;
	shl.b32 	%r341, %r339, 1;
	xor.b32  	%r342, %r341, %r340;
	xor.b32  	%r343, %r342, %r339;
	xor.b32  	%r344, %r343, %r367;
	st.v2.u32 	[%rd9+16], {%r367, %r344};
	st.v2.u32 	[%rd9], {%r9, %r370};
	add.s32 	%r345, %r344, %r9;
	and.b32  	%r346, %r345, 1;
	cvta.to.global.u64 	%rd16, %rd19;
	mul.wide.s32 	%rd17, %r347, 4;
	add.s64 	%rd18, %rd16, %rd17;
	st.global.u32 	[%rd18], %r346;
	add.s32 	%r347, %r347, %r10;
	setp.lt.s32 	%p25, %r347, %r4;
	@%p25 bra 	$L__BB0_2;
$L__BB0_45:
	ret;

}
	// .globl	_Z19evaluateChromosomesPiS_S_S_ii
.visible .entry _Z19evaluateChromosomesPiS_S_S_ii(
	.param .u64 .ptr .align 1 _Z19evaluateChromosomesPiS_S_S_ii_param_0,
	.param .u64 .ptr .align 1 _Z19evaluateChromosomesPiS_S_S_ii_param_1,
	.param .u64 .ptr .align 1 _Z19evaluateChromosomesPiS_S_S_ii_param_2,
	.param .u64 .ptr .align 1 _Z19evaluateChromosomesPiS_S_S_ii_param_3,
	.param .u32 _Z19evaluateChromosomesPiS_S_S_ii_param_4,
	.param .u32 _Z19evaluateChromosomesPiS_S_S_ii_param_5
)
{


	ret;

}


// ===== COMPILED SASS (sm_100) =====

	.target	sm_100

	.elftype	@"ET_EXEC"


//--------------------- .note.nv.tkinfo           --------------------------
	.section	.note.nv.tkinfo,"",@"SHT_NOTE"
	.sectionflags	@"SHF_NOTE_NV_TKINFO"
	.tkinfo
        /*0018*/ 	.word	0x00000002
        /*0030*/ 	.string	""
        /*0030*/ 	.string	"ptxas"
        /*0030*/ 	.string	"Cuda compilation tools, release 13.0, V13.0.88"
        /*0030*/ 	.string	"Build cuda_13.0.r13.0/compiler.36424714_0"
        /*0030*/ 	.string	"-arch sm_100 -m 64 "



//--------------------- .note.nv.cuinfo           --------------------------
	.section	.note.nv.cuinfo,"",@"SHT_NOTE"
	.sectionflags	@"SHF_NOTE_NV_CUINFO"
        /*0018*/ 	.short	0x0002
        /*001a*/ 	.short	0x0064
        /*001c*/ 	.short	0x0082
	.zero		2


//--------------------- .nv.info                  --------------------------
	.section	.nv.info,"",@"SHT_CUDA_INFO"
	.align	4


	//----- nvinfo : EIATTR_REGCOUNT
	.align		4
        /*0000*/ 	.byte	0x04, 0x2f
        /*0002*/ 	.short	(.L_11 - .L_10)
	.align		4
.L_10:
        /*0004*/ 	.word	index@(_Z15initChromosomesPiS_ii)
        /*0008*/ 	.word	0x00000027


	//----- nvinfo : EIATTR_FRAME_SIZE
	.align		4
.L_11:
        /*000c*/ 	.byte	0x04, 0x11
        /*000e*/ 	.short	(.L_13 - .L_12)
	.align		4
.L_12:
        /*0010*/ 	.word	index@(_Z15initChromosomesPiS_ii)
        /*0014*/ 	.word	0x00000000


	//----- nvinfo : EIATTR_REGCOUNT
	.align		4
.L_13:
        /*0018*/ 	.byte	0x04, 0x2f
        /*001a*/ 	.short	(.L_15 - .L_14)
	.align		4
.L_14:
        /*001c*/ 	.word	index@(_Z19evaluateChromosomesPiS_S_S_ii)
        /*0020*/ 	.word	0x00000004


	//----- nvinfo : EIATTR_FRAME_SIZE
	.align		4
.L_15:
        /*0024*/ 	.byte	0x04, 0x11
        /*0026*/ 	.short	(.L_17 - .L_16)
	.align		4
.L_16:
        /*0028*/ 	.word	index@(_Z19evaluateChromosomesPiS_S_S_ii)
        /*002c*/ 	.word	0x00000000


	//----- nvinfo : EIATTR_MIN_STACK_SIZE
	.align		4
.L_17:
        /*0030*/ 	.byte	0x04, 0x12
        /*0032*/ 	.short	(.L_19 - .L_18)
	.align		4
.L_18:
        /*0034*/ 	.word	index@(_Z19evaluateChromosomesPiS_S_S_ii)
        /*0038*/ 	.word	0x00000000


	//----- nvinfo : EIATTR_MIN_STACK_SIZE
	.align		4
.L_19:
        /*003c*/ 	.byte	0x04, 0x12
        /*003e*/ 	.short	(.L_21 - .L_20)
	.align		4
.L_20:
        /*0040*/ 	.word	index@(_Z15initChromosomesPiS_ii)
        /*0044*/ 	.word	0x00000000
.L_21:


//--------------------- .nv.compat                --------------------------
	.section	.nv.compat,"",@"SHT_CUDA_COMPAT_INFO"
	.align	4
        /*0000*/ 	.byte	0x02, 0x09, 0x00, 0x00, 0x02, 0x02, 0x01, 0x00, 0x02, 0x05, 0x05, 0x00, 0x03, 0x07, 0x01, 0x01
        /*0010*/ 	.byte	0x02, 0x03, 0x00, 0x00, 0x02, 0x06, 0x01, 0x00, 0x04, 0x0b, 0x08, 0x00, 0x09, 0x00, 0x00, 0x00
        /*0020*/ 	.byte	0x00, 0x00, 0x00, 0x00


//--------------------- .nv.info._Z19evaluateChromosomesPiS_S_S_ii --------------------------
	.section	.nv.info._Z19evaluateChromosomesPiS_S_S_ii,"",@"SHT_CUDA_INFO"
	.sectionflags	@""
	.align	4


	//----- nvinfo : EIATTR_CUDA_API_VERSION
	.align		4
        /*0000*/ 	.byte	0x04, 0x37
        /*0002*/ 	.short	(.L_23 - .L_22)
.L_22:
        /*0004*/ 	.word	0x00000082


	//----- nvinfo : EIATTR_KPARAM_INFO
	.align		4
.L_23:
        /*0008*/ 	.byte	0x04, 0x17
        /*000a*/ 	.short	(.L_25 - .L_24)
.L_24:
        /*000c*/ 	.word	0x00000000
        /*0010*/ 	.short	0x0005
        /*0012*/ 	.short	0x0024
        /*0014*/ 	.byte	0x00, 0xf0, 0x11, 0x00


	//----- nvinfo : EIATTR_KPARAM_INFO
	.align		4
.L_25:
        /*0018*/ 	.byte	0x04, 0x17
        /*001a*/ 	.short	(.L_27 - .L_26)
.L_26:
        /*001c*/ 	.word	0x00000000
        /*0020*/ 	.short	0x0004
        /*0022*/ 	.short	0x0020
        /*0024*/ 	.byte	0x00, 0xf0, 0x11, 0x00


	//----- nvinfo : EIATTR_KPARAM_INFO
	.align		4
.L_27:
        /*0028*/ 	.byte	0x04, 0x17
        /*002a*/ 	.short	(.L_29 - .L_28)
.L_28:
        /*002c*/ 	.word	0x00000000
        /*0030*/ 	.short	0x0003
        /*0032*/ 	.short	0x0018
        /*0034*/ 	.byte	0x00, 0xf5, 0x21, 0x00


	//----- nvinfo : EIATTR_KPARAM_INFO
	.align		4
.L_29:
        /*0038*/ 	.byte	0x04, 0x17
        /*003a*/ 	.short	(.L_31 - .L_30)
.L_30:
        /*003c*/ 	.word	0x00000000
        /*0040*/ 	.short	0x0002
        /*0042*/ 	.short	0x0010
        /*0044*/ 	.byte	0x00, 0xf5, 0x21, 0x00


	//----- nvinfo : EIATTR_KPARAM_INFO
	.align		4
.L_31:
        /*0048*/ 	.byte	0x04, 0x17
        /*004a*/ 	.short	(.L_33 - .L_32)
.L_32:
        /*004c*/ 	.word	0x00000000
        /*0050*/ 	.short	0x0001
        /*0052*/ 	.short	0x0008
        /*0054*/ 	.byte	0x00, 0xf5, 0x21, 0x00


	//----- nvinfo : EIATTR_KPARAM_INFO
	.align		4
.L_33:
        /*0058*/ 	.byte	0x04, 0x17
        /*005a*/ 	.short	(.L_35 - .L_34)
.L_34:
        /*005c*/ 	.word	0x00000000
        /*0060*/ 	.short	0x0000
        /*0062*/ 	.short	0x0000
        /*0064*/ 	.byte	0x00, 0xf5, 0x21, 0x00


	//----- nvinfo : EIATTR_SPARSE_MMA_MASK
	.align		4
.L_35:
        /*0068*/ 	.byte	0x03, 0x50
        /*006a*/ 	.short	0x0000


	//----- nvinfo : EIATTR_MAXREG_COUNT
	.align		4
        /*006c*/ 	.byte	0x03, 0x1b
        /*006e*/ 	.short	0x00ff


	//----- nvinfo : EIATTR_MERCURY_ISA_VERSION
	.align		4
        /*0070*/ 	.byte	0x03, 0x5f
        /*0072*/ 	.short	0x0101


	//----- nvinfo : EIATTR_VRC_CTA_INIT_COUNT
	.align		4
        /*0074*/ 	.byte	0x02, 0x4a
	.zero		1
	.zero		1


	//----- nvinfo : EIATTR_EXIT_INSTR_OFFSETS
	.align		4
        /*0078*/ 	.byte	0x04, 0x1c
        /*007a*/ 	.short	(.L_37 - .L_36)


	//   ....[0]....
.L_36:
        /*007c*/ 	.word	0x00000010


	//----- nvinfo : EIATTR_CBANK_PARAM_SIZE
	.align		4
.L_37:
        /*0080*/ 	.byte	0x03, 0x19
        /*0082*/ 	.short	0x0028


	//----- nvinfo : EIATTR_PARAM_CBANK
	.align		4
        /*0084*/ 	.byte	0x04, 0x0a
        /*0086*/ 	.short	(.L_39 - .L_38)
	.align		4
.L_38:
        /*0088*/ 	.word	index@(.nv.constant0._Z19evaluateChromosomesPiS_S_S_ii)
        /*008c*/ 	.short	0x0380
        /*008e*/ 	.short	0x0028


	//----- nvinfo : EIATTR_SW_WAR
	.align		4
.L_39:
        /*0090*/ 	.byte	0x04, 0x36
        /*0092*/ 	.short	(.L_41 - .L_40)
.L_40:
        /*0094*/ 	.word	0x00000008
.L_41:


//--------------------- .nv.info._Z15initChromosomesPiS_ii --------------------------
	.section	.nv.info._Z15initChromosomesPiS_ii,"",@"SHT_CUDA_INFO"
	.sectionflags	@""
	.align	4


	//----- nvinfo : EIATTR_CUDA_API_VERSION
	.align		4
        /*0000*/ 	.byte	0x04, 0x37
        /*0002*/ 	.short	(.L_43 - .L_42)
.L_42:
        /*0004*/ 	.word	0x00000082


	//----- nvinfo : EIATTR_KPARAM_INFO
	.align		4
.L_43:
        /*0008*/ 	.byte	0x04, 0x17
        /*000a*/ 	.short	(.L_45 - .L_44)
.L_44:
        /*000c*/ 	.word	0x00000000
        /*0010*/ 	.short	0x0003
        /*0012*/ 	.short	0x0014
        /*0014*/ 	.byte	0x00, 0xf0, 0x11, 0x00


	//----- nvinfo : EIATTR_KPARAM_INFO
	.align		4
.L_45:
        /*0018*/ 	.byte	0x04, 0x17
        /*001a*/ 	.short	(.L_47 - .L_46)
.L_46:
        /*001c*/ 	.word	0x00000000
        /*0020*/ 	.short	0x0002
        /*0022*/ 	.short	0x0010
        /*0024*/ 	.byte	0x00, 0xf0, 0x11, 0x00


	//----- nvinfo : EIATTR_KPARAM_INFO
	.align		4
.L_47:
        /*0028*/ 	.byte	0x04, 0x17
        /*002a*/ 	.short	(.L_49 - .L_48)
.L_48:
        /*002c*/ 	.word	0x00000000
        /*0030*/ 	.short	0x0001
        /*0032*/ 	.short	0x0008
        /*0034*/ 	.byte	0x00, 0xf5, 0x21, 0x00


	//----- nvinfo : EIATTR_KPARAM_INFO
	.align		4
.L_49:
        /*0038*/ 	.byte	0x04, 0x17
        /*003a*/ 	.short	(.L_51 - .L_50)
.L_50:
        /*003c*/ 	.word	0x00000000
        /*0040*/ 	.short	0x0000
        /*0042*/ 	.short	0x0000
        /*0044*/ 	.byte	0x00, 0xf5, 0x21, 0x00


	//----- nvinfo : EIATTR_SPARSE_MMA_MASK
	.align		4
.L_51:
        /*0048*/ 	.byte	0x03, 0x50
        /*004a*/ 	.short	0x0000


	//----- nvinfo : EIATTR_MAXREG_COUNT
	.align		4
        /*004c*/ 	.byte	0x03, 0x1b
        /*004e*/ 	.short	0x00ff


	//----- nvinfo : EIATTR_EXTERNS
	.align		4
        /*0050*/ 	.byte	0x04, 0x0f
        /*0052*/ 	.short	(.L_53 - .L_52)


	//   ....[0]....
	.align		4
.L_52:
        /*0054*/ 	.word	index@(malloc)


	//----- nvinfo : EIATTR_MERCURY_ISA_VERSION
	.align		4
.L_53:
        /*0058*/ 	.byte	0x03, 0x5f
        /*005a*/ 	.short	0x0101


	//----- nvinfo : EIATTR_VRC_CTA_INIT_COUNT
	.align		4
        /*005c*/ 	.byte	0x02, 0x4a
	.zero		1
	.zero		1


	//----- nvinfo : EIATTR_SYSCALL_OFFSETS
	.align		4
        /*0060*/ 	.byte	0x04, 0x46
        /*0062*/ 	.short	(.L_55 - .L_54)


	//   ....[0]....
.L_54:
        /*0064*/ 	.word	0x00000160


	//----- nvinfo : EIATTR_EXIT_INSTR_OFFSETS
	.align		4
.L_55:
        /*0068*/ 	.byte	0x04, 0x1c
        /*006a*/ 	.short	(.L_57 - .L_56)


	//   ....[0]....
.L_56:
        /*006c*/ 	.word	0x00000080


	//   ....[1]....
        /*0070*/ 	.word	0x00001190


	//----- nvinfo : EIATTR_CRS_STACK_SIZE
	.align		4
.L_57:
        /*0074*/ 	.byte	0x04, 0x1e
        /*0076*/ 	.short	(.L_59 - .L_58)
.L_58:
        /*0078*/ 	.word	0x00000000


	//----- nvinfo : EIATTR_CBANK_PARAM_SIZE
	.align		4
.L_59:
        /*007c*/ 	.byte	0x03, 0x19
        /*007e*/ 	.short	0x0018


	//----- nvinfo : EIATTR_PARAM_CBANK
	.align		4
        /*0080*/ 	.byte	0x04, 0x0a
        /*0082*/ 	.short	(.L_61 - .L_60)
	.align		4
.L_60:
        /*0084*/ 	.word	index@(.nv.constant0._Z15initChromosomesPiS_ii)
        /*0088*/ 	.short	0x0380
        /*008a*/ 	.short	0x0018


	//----- nvinfo : EIATTR_SW_WAR
	.align		4
.L_61:
        /*008c*/ 	.byte	0x04, 0x36
        /*008e*/ 	.short	(.L_63 - .L_62)
.L_62:
        /*0090*/ 	.word	0x00000008
.L_63:


//--------------------- .nv.callgraph             --------------------------
	.section	.nv.callgraph,"",@"SHT_CUDA_CALLGRAPH"
	.align	4
	.sectionentsize	8
	.align		4
        /*0000*/ 	.word	0x00000000
	.align		4
        /*0004*/ 	.word	0xffffffff
	.align		4
        /*0008*/ 	.word	index@(_Z15initChromosomesPiS_ii)
	.align		4
        /*000c*/ 	.word	index@(malloc)
	.align		4
        /*0010*/ 	.word	0x00000000
	.align		4
        /*0014*/ 	.word	0xfffffffe
	.align		4
        /*0018*/ 	.word	0x00000000
	.align		4
        /*001c*/ 	.word	0xfffffffd
	.align		4
        /*0020*/ 	.word	0x00000000
	.align		4
        /*0024*/ 	.word	0xfffffffc


//--------------------- .nv.constant4             --------------------------
	.section	.nv.constant4,"a",@progbits
	.align	8
	.align		8
.nv.constant4:
        /*0000*/ 	.dword	precalc_xorwow_matrix
	.align		8
        /*0008*/ 	.dword	precalc_xorwow_offset_matrix
	.align		8
        /*0010*/ 	.dword	mrg32k3aM1
	.align		8
        /*0018*/ 	.dword	mrg32k3aM2
	.align		8
        /*0020*/ 	.dword	mrg32k3aM1SubSeq
	.align		8
        /*0028*/ 	.dword	mrg32k3aM2SubSeq
	.align		8
        /*0030*/ 	.dword	mrg32k3aM1Seq
	.align		8
        /*0038*/ 	.dword	mrg32k3aM2Seq
	.align		8
        /*0040*/ 	.dword	CHROMOSOME_COUNT
	.align		8
        /*0048*/ 	.dword	malloc


//--------------------- .nv.constant3             --------------------------
	.section	.nv.constant3,"a",@progbits
	.align	8
.nv.constant3:
	.type		__cr_lgamma_table,@object
	.size		__cr_lgamma_table,(.L_8 - __cr_lgamma_table)
__cr_lgamma_table:
        /*0000*/ 	.byte	0x00, 0x00, 0x00, 0x00, 0x00, 0x00, 0x00, 0x00, 0x00, 0x00, 0x00, 0x00, 0x00, 0x00, 0x00, 0x00
        /*0010*/ 	.byte	0xef, 0x39, 0xfa, 0xfe, 0x42, 0x2e, 0xe6, 0x3f, 0x02, 0x20, 0x2a, 0xfa, 0x0b, 0xab, 0xfc, 0x3f
        /*0020*/ 	.byte	0xf9, 0x2c, 0x92, 0x7c, 0xa7, 0x6c, 0x09, 0x40, 0xc9, 0x79, 0x44, 0x3c, 0x64, 0x26, 0x13, 0x40
        /*0030*/ 	.byte	0xca, 0x01, 0xcf, 0x3a, 0x27, 0x51, 0x1a, 0x40, 0x30, 0xcc, 0x2d, 0xf3, 0xe1, 0x0c, 0x21, 0x40
        /*0040*/ 	.byte	0x0d, 0xb7, 0xfc, 0x82, 0x8e, 0x35, 0x25, 0x40
.L_8:


//--------------------- .text._Z19evaluateChromosomesPiS_S_S_ii --------------------------
	.section	.text._Z19evaluateChromosomesPiS_S_S_ii,"ax",@progbits
	.align	128
        .global         _Z19evaluateChromosomesPiS_S_S_ii
        .type           _Z19evaluateChromosomesPiS_S_S_ii,@function
        .size           _Z19evaluateChromosomesPiS_S_S_ii,(.L_x_14 - _Z19evaluateChromosomesPiS_S_S_ii)
        .other          _Z19evaluateChromosomesPiS_S_S_ii,@"STO_CUDA_ENTRY STV_DEFAULT"
_Z19evaluateChromosomesPiS_S_S_ii:
.text._Z19evaluateChromosomesPiS_S_S_ii:
[----:B------:R-:W-:Y:S01]  /*0000*/  LDC R1, c[0x0][0x37c] ;  /* 0x0000df00ff017b82 */ /* 0x000fe20000000800 */
[----:B------:R-:W-:Y:S05]  /*0010*/  EXIT ;  /* 0x000000000000794d */ /* 0x000fea0003800000 */
.L_x_0:
[----:B------:R-:W-:-:S00]  /*0020*/  BRA `(.L_x_0) ;  /* 0xfffffffc00fc7947 */ /* 0x000fc0000383ffff */
[----:B------:R-:W-:-:S00]  /*0030*/  NOP ;  /* 0x0000000000007918 */ /* 0x000fc00000000000 */
        /* <DEDUP_REMOVED lines=12> */
.L_x_14:


//--------------------- .text._Z15initChromosomesPiS_ii --------------------------
	.section	.text._Z15initChromosomesPiS_ii,"ax",@progbits
	.align	128
        .global         _Z15initChromosomesPiS_ii
        .type           _Z15initChromosomesPiS_ii,@function
        .size           _Z15initChromosomesPiS_ii,(.L_x_15 - _Z15initChromosomesPiS_ii)
        .other          _Z15initChromosomesPiS_ii,@"STO_CUDA_ENTRY STV_DEFAULT"
_Z15initChromosomesPiS_ii:
.text._Z15initChromosomesPiS_ii:
[----:B------:R-:W0:Y:S01]  /*0000*/  LDC R1, c[0x0][0x37c] ;  /* 0x0000df00ff017b82 */ /* 0x000e220000000800 */
[----:B------:R-:W1:Y:S07]  /*0010*/  S2R R0, SR_TID.X ;  /* 0x0000000000007919 */ /* 0x000e6e0000002100 */
[----:B------:R-:W1:Y:S01]  /*0020*/  S2UR UR4, SR_CTAID.X ;  /* 0x00000000000479c3 */ /* 0x000e620000002500 */
[----:B------:R-:W2:Y:S07]  /*0030*/  LDCU UR38, c[0x0][0x390] ;  /* 0x00007200ff2677ac */ /* 0x000eae0008000800 */
[----:B------:R-:W1:Y:S01]  /*0040*/  LDC R25, c[0x0][0x360] ;  /* 0x0000d800ff197b82 */ /* 0x000e620000000800 */
[----:B--2---:R-:W-:Y:S01]  /*0050*/  UIMAD UR38, UR38, 0x5, URZ ;  /* 0x00000005262678a4 */ /* 0x004fe2000f8e02ff */
[----:B-1----:R-:W-:-:S05]  /*0060*/  IMAD R24, R25, UR4, R0 ;  /* 0x0000000419187c24 */ /* 0x002fca000f8e0200 */
[----:B------:R-:W-:-:S13]  /*0070*/  ISETP.GE.AND P0, PT, R24, UR38, PT ;  /* 0x0000002618007c0c */ /* 0x000fda000bf06270 */
[----:B0-----:R-:W-:Y:S05]  /*0080*/  @P0 EXIT ;  /* 0x000000000000094d */ /* 0x001fea0003800000 */
[----:B------:R-:W0:Y:S01]  /*0090*/  LDCU UR4, c[0x0][0x370] ;  /* 0x00006e00ff0477ac */ /* 0x000e220008000800 */
[----:B------:R-:W-:Y:S01]  /*00a0*/  LOP3.LUT R0, R0, 0xaad26b49, RZ, 0x3c, !PT ;  /* 0xaad26b4900007812 */ /* 0x000fe200078e3cff */
[----:B------:R-:W1:Y:S04]  /*00b0*/  LDCU.64 UR36, c[0x0][0x358] ;  /* 0x00006b00ff2477ac */ /* 0x000e680008000a00 */
[----:B------:R-:W-:-:S04]  /*00c0*/  IMAD R0, R0, 0x4182bed5, RZ ;  /* 0x4182bed500007824 */ /* 0x000fc800078e02ff */
[C---:B------:R-:W-:Y:S01]  /*00d0*/  VIADD R17, R0.reuse, 0x583f19 ;  /* 0x00583f1900117836 */ /* 0x040fe20000000000 */
[C---:B------:R-:W-:Y:S01]  /*00e0*/  LOP3.LUT R22, R0.reuse, 0x159a55e5, RZ, 0x3c, !PT ;  /* 0x159a55e500167812 */ /* 0x040fe200078e3cff */
[----:B------:R-:W-:Y:S02]  /*00f0*/  VIADD R18, R0, 0xd9fc63dd ;  /* 0xd9fc63dd00127836 */ /* 0x000fe40000000000 */
[----:B0-----:R-:W-:-:S07]  /*0100*/  IMAD R25, R25, UR4, RZ ;  /* 0x0000000419197c24 */ /* 0x001fce000f8e02ff */
.L_x_12:
[----:B------:R-:W-:Y:S01]  /*0110*/  MOV R0, 0x48 ;  /* 0x0000004800007802 */ /* 0x000fe20000000f00 */
[----:B------:R-:W-:Y:S02]  /*0120*/  IMAD.MOV.U32 R4, RZ, RZ, 0x30 ;  /* 0x00000030ff047424 */ /* 0x000fe400078e00ff */
[----:B------:R-:W-:Y:S01]  /*0130*/  IMAD.MOV.U32 R5, RZ, RZ, RZ ;  /* 0x000000ffff057224 */ /* 0x000fe200078e00ff */
[----:B------:R0:W2:Y:S06]  /*0140*/  LDC.64 R2, c[0x4][R0] ;  /* 0x0100000000027b82 */ /* 0x0000ac0000000a00 */
[----:B------:R-:W-:-:S07]  /*0150*/  LEPC R20, `(.L_x_1) ;  /* 0x000000001014794e */ /* 0x000fce0000000000 */
[----:B012---:R-:W-:Y:S05]  /*0160*/  CALL.ABS.NOINC R2 ;  /* 0x0000000002007343 */ /* 0x007fea0003c00000 */
.L_x_1:
[----:B------:R-:W0:Y:S01]  /*0170*/  S2R R0, SR_TID.X ;  /* 0x0000000000007919 */ /* 0x000e220000002100 */
[----:B------:R-:W-:Y:S01]  /*0180*/  IMAD.MOV.U32 R23, RZ, RZ, -0x75bd8fc ;  /* 0xf8a42704ff177424 */ /* 0x000fe200078e00ff */
[----:B------:R-:W-:Y:S01]  /*0190*/  ISETP.NE.AND P0, PT, R24, RZ, PT ;  /* 0x000000ff1800720c */ /* 0x000fe20003f05270 */
[----:B------:R-:W-:Y:S01]  /*01a0*/  IMAD.MOV.U32 R16, RZ, RZ, -0x23270784 ;  /* 0xdcd8f87cff107424 */ /* 0x000fe200078e00ff */
[----:B------:R-:W-:Y:S01]  /*01b0*/  BSSY.RECONVERGENT B0, `(.L_x_2) ;  /* 0x00000e5000007945 */ /* 0x000fe20003800200 */
[----:B------:R-:W-:Y:S01]  /*01c0*/  IMAD.MOV.U32 R9, RZ, RZ, -0x75bd8fc ;  /* 0xf8a42704ff097424 */ /* 0x000fe200078e00ff */
[----:B------:R1:W-:Y:S01]  /*01d0*/  ST.E.64 desc[UR36][R4.64+0x8], R22 ;  /* 0x0000081604007985 */ /* 0x0003e2000c101b24 */
[----:B------:R-:W-:Y:S02]  /*01e0*/  IMAD.MOV.U32 R6, RZ, RZ, -0x23270784 ;  /* 0xdcd8f87cff067424 */ /* 0x000fe400078e00ff */
[----:B------:R-:W-:Y:S01]  /*01f0*/  IMAD.MOV.U32 R7, RZ, RZ, R17 ;  /* 0x000000ffff077224 */ /* 0x000fe200078e0011 */
[----:B------:R1:W-:Y:S01]  /*0200*/  ST.E.64 desc[UR36][R4.64+0x10], R16 ;  /* 0x0000101004007985 */ /* 0x0003e2000c101b24 */
[----:B------:R-:W-:Y:S01]  /*0210*/  IMAD.MOV.U32 R8, RZ, RZ, R22 ;  /* 0x000000ffff087224 */ /* 0x000fe200078e0016 */
[----:B0-----:R-:W-:-:S05]  /*0220*/  LOP3.LUT R0, R0, 0xaad26b49, RZ, 0x3c, !PT ;  /* 0xaad26b4900007812 */ /* 0x001fca00078e3cff */
[----:B------:R-:W-:-:S04]  /*0230*/  IMAD R0, R0, 0x4182bed5, RZ ;  /* 0x4182bed500007824 */ /* 0x000fc800078e02ff */
[C---:B------:R-:W-:Y:S02]  /*0240*/  VIADD R12, R0.reuse, 0xd9f6dc18 ;  /* 0xd9f6dc18000c7836 */ /* 0x040fe40000000000 */
[----:B------:R-:W-:-:S05]  /*0250*/  VIADD R13, R0, 0x75bcd15 ;  /* 0x075bcd15000d7836 */ /* 0x000fca0000000000 */
[----:B------:R1:W-:Y:S01]  /*0260*/  ST.E.64 desc[UR36][R4.64], R12 ;  /* 0x0000000c04007985 */ /* 0x0003e2000c101b24 */
[----:B------:R-:W-:Y:S05]  /*0270*/  @!P0 BRA `(.L_x_3) ;  /* 0x0000000c00608947 */ /* 0x000fea0003800000 */
[--C-:B------:R-:W-:Y:S01]  /*0280*/  SHF.R.S32.HI R0, RZ, 0x1f, R24.reuse ;  /* 0x0000001fff007819 */ /* 0x100fe20000011418 */
[----:B------:R-:W-:Y:S02]  /*0290*/  IMAD.MOV.U32 R15, RZ, RZ, R24 ;  /* 0x000000ffff0f7224 */ /* 0x000fe400078e0018 */
[----:B-1----:R-:W-:Y:S02]  /*02a0*/  IMAD.MOV.U32 R12, RZ, RZ, RZ ;  /* 0x000000ffff0c7224 */ /* 0x002fe400078e00ff */
[----:B------:R-:W-:Y:S02]  /*02b0*/  IMAD.MOV.U32 R9, RZ, RZ, -0x75bd8fc ;  /* 0xf8a42704ff097424 */ /* 0x000fe400078e00ff */
[----:B------:R-:W-:Y:S02]  /*02c0*/  IMAD.MOV.U32 R6, RZ, RZ, -0x23270784 ;  /* 0xdcd8f87cff067424 */ /* 0x000fe400078e00ff */
[----:B------:R-:W-:Y:S02]  /*02d0*/  IMAD.MOV.U32 R7, RZ, RZ, R17 ;  /* 0x000000ffff077224 */ /* 0x000fe400078e0011 */
[----:B------:R-:W-:-:S07]  /*02e0*/  IMAD.MOV.U32 R8, RZ, RZ, R22 ;  /* 0x000000ffff087224 */ /* 0x000fce00078e0016 */
.L_x_11:
[----:B------:R-:W-:Y:S01]  /*02f0*/  LOP3.LUT R14, R15, 0x3, RZ, 0xc0, !PT ;  /* 0x000000030f0e7812 */ /* 0x000fe200078ec0ff */
[----:B------:R-:W-:Y:S03]  /*0300*/  BSSY.RECONVERGENT B1, `(.L_x_4) ;  /* 0x00000c9000017945 */ /* 0x000fe60003800200 */
[----:B------:R-:W-:-:S04]  /*0310*/  ISETP.NE.U32.AND P0, PT, R14, RZ, PT ;  /* 0x000000ff0e00720c */ /* 0x000fc80003f05070 */
[----:B------:R-:W-:-:S13]  /*0320*/  ISETP.NE.AND.EX P0, PT, RZ, RZ, PT, P0 ;  /* 0x000000ffff00720c */ /* 0x000fda0003f05300 */
[----:B0-----:R-:W-:Y:S05]  /*0330*/  @!P0 BRA `(.L_x_5) ;  /* 0x0000000c00148947 */ /* 0x001fea0003800000 */
[----:B------:R-:W0:Y:S01]  /*0340*/  LDC.64 R2, c[0x4][RZ] ;  /* 0x01000000ff027b82 */ /* 0x000e220000000a00 */
[----:B------:R-:W-:Y:S02]  /*0350*/  IMAD.MOV.U32 R19, RZ, RZ, RZ ;  /* 0x000000ffff137224 */ /* 0x000fe400078e00ff */
[----:B0-----:R-:W-:-:S07]  /*0360*/  IMAD.WIDE.U32 R2, R12, 0xc80, R2 ;  /* 0x00000c800c027825 */ /* 0x001fce00078e0002 */
.L_x_10:
[----:B------:R-:W-:Y:S01]  /*0370*/  BSSY.RECONVERGENT B2, `(.L_x_6) ;  /* 0x00000bb000027945 */ /* 0x000fe20003800200 */
[----:B0-----:R-:W-:Y:S01]  /*0380*/  IMAD.MOV.U32 R13, RZ, RZ, RZ ;  /* 0x000000ffff0d7224 */ /* 0x001fe200078e00ff */
[----:B------:R-:W-:Y:S01]  /*0390*/  CS2R R6, SRZ ;  /* 0x0000000000067805 */ /* 0x000fe2000001ff00 */
[----:B------:R-:W-:Y:S01]  /*03a0*/  IMAD.MOV.U32 R21, RZ, RZ, RZ ;  /* 0x000000ffff157224 */ /* 0x000fe200078e00ff */
[----:B------:R-:W-:-:S07]  /*03b0*/  CS2R R8, SRZ ;  /* 0x0000000000087805 */ /* 0x000fce000001ff00 */
.L_x_9:
[----:B------:R-:W-:-:S05]  /*03c0*/  IMAD.WIDE.U32 R10, R21, 0x4, R4 ;  /* 0x00000004150a7825 */ /* 0x000fca00078e0004 */
[----:B------:R0:W5:Y:S01]  /*03d0*/  LD.E R16, desc[UR36][R10.64+0x4] ;  /* 0x000004240a107980 */ /* 0x000162000c101900 */
[----:B------:R-:W-:Y:S01]  /*03e0*/  BSSY.RECONVERGENT B3, `(.L_x_7) ;  /* 0x00000b0000037945 */ /* 0x000fe20003800200 */
[----:B------:R-:W-:Y:S02]  /*03f0*/  IMAD.SHL.U32 R20, R21, 0x20, RZ ;  /* 0x0000002015147824 */ /* 0x000fe400078e00ff */
[----:B------:R-:W-:-:S07]  /*0400*/  IMAD.MOV.U32 R23, RZ, RZ, RZ ;  /* 0x000000ffff177224 */ /* 0x000fce00078e00ff */
.L_x_8:
[----:B-----5:R-:W-:Y:S01]  /*0410*/  SHF.R.U32.HI R32, RZ, R23, R16 ;  /* 0x00000017ff207219 */ /* 0x020fe20000011610 */
[----:B0-----:R-:W-:-:S03]  /*0420*/  IMAD.IADD R10, R20, 0x1, R23 ;  /* 0x00000001140a7824 */ /* 0x001fc600078e0217 */
[----:B------:R-:W-:-:S04]  /*0430*/  LOP3.LUT R11, R32, 0x1, RZ, 0xc0, !PT ;  /* 0x00000001200b7812 */ /* 0x000fc800078ec0ff */
[----:B------:R-:W-:Y:S01]  /*0440*/  ISETP.NE.U32.AND P0, PT, R11, 0x1, PT ;  /* 0x000000010b00780c */ /* 0x000fe20003f05070 */
[----:B------:R-:W-:-:S03]  /*0450*/  IMAD R11, R10, 0x5, RZ ;  /* 0x000000050a0b7824 */ /* 0x000fc600078e02ff */
[----:B------:R-:W-:Y:S01]  /*0460*/  R2P PR, R32, 0x7e ;  /* 0x0000007e20007804 */ /* 0x000fe20000000000 */
[----:B------:R-:W-:-:S08]  /*0470*/  IMAD.WIDE.U32 R10, R11, 0x4, R2 ;  /* 0x000000040b0a7825 */ /* 0x000fd000078e0002 */
[----:B------:R-:W2:Y:S04]  /*0480*/  @!P0 LDG.E R26, desc[UR36][R10.64] ;  /* 0x000000240a1a8981 */ /* 0x000ea8000c1e1900 */
[----:B------:R-:W3:Y:S04]  /*0490*/  @P1 LDG.E R30, desc[UR36][R10.64+0x14] ;  /* 0x000014240a1e1981 */ /* 0x000ee8000c1e1900 */
[----:B------:R-:W4:Y:S04]  /*04a0*/  @!P0 LDG.E R28, desc[UR36][R10.64+0x10] ;  /* 0x000010240a1c8981 */ /* 0x000f28000c1e1900 */
[----:B------:R-:W4:Y:S04]  /*04b0*/  @P2 LDG.E R36, desc[UR36][R10.64+0x28] ;  /* 0x000028240a242981 */ /* 0x000f28000c1e1900 */
[----:B------:R-:W4:Y:S04]  /*04c0*/  @P1 LDG.E R34, desc[UR36][R10.64+0x24] ;  /* 0x000024240a221981 */ /* 0x000f28000c1e1900 */
[----:B------:R-:W4:Y:S04]  /*04d0*/  @P3 LDG.E R29, desc[UR36][R10.64+0x3c] ;  /* 0x00003c240a1d3981 */ /* 0x000f28000c1e1900 */
[----:B------:R-:W4:Y:S04]  /*04e0*/  @P2 LDG.E R27, desc[UR36][R10.64+0x38] ;  /* 0x000038240a1b2981 */ /* 0x000f28000c1e1900 */
[----:B------:R-:W4:Y:S04]  /*04f0*/  @P4 LDG.E R31, desc[UR36][R10.64+0x50] ;  /* 0x000050240a1f4981 */ /* 0x000f28000c1e1900 */
[----:B------:R-:W4:Y:S01]  /*0500*/  @P1 LDG.E R33, desc[UR36][R10.64+0x20] ;  /* 0x000020240a211981 */ /* 0x000f22000c1e1900 */
[----:B--2---:R-:W-:-:S03]  /*0510*/  @!P0 LOP3.LUT R13, R13, R26, RZ, 0x3c, !PT ;  /* 0x0000001a0d0d8212 */ /* 0x004fc600078e3cff */
[----:B------:R-:W2:Y:S01]  /*0520*/  @!P0 LDG.E R26, desc[UR36][R10.64+0x8] ;  /* 0x000008240a1a8981 */ /* 0x000ea2000c1e1900 */
[----:B---3--:R-:W-:-:S03]  /*0530*/  @P1 LOP3.LUT R13, R13, R30, RZ, 0x3c, !PT ;  /* 0x0000001e0d0d1212 */ /* 0x008fc600078e3cff */
[----:B------:R-:W3:Y:S01]  /*0540*/  @P3 LDG.E R30, desc[UR36][R10.64+0x4c] ;  /* 0x00004c240a1e3981 */ /* 0x000ee2000c1e1900 */
[----:B----4-:R-:W-:-:S03]  /*0550*/  @!P0 LOP3.LUT R7, R7, R28, RZ, 0x3c, !PT ;  /* 0x0000001c07078212 */ /* 0x010fc600078e3cff */
[----:B------:R-:W4:Y:S01]  /*0560*/  @P1 LDG.E R28, desc[UR36][R10.64+0x1c] ;  /* 0x00001c240a1c1981 */ /* 0x000f22000c1e1900 */
[----:B------:R-:W-:Y:S02]  /*0570*/  @P2 LOP3.LUT R13, R13, R36, RZ, 0x3c, !PT ;  /* 0x000000240d0d2212 */ /* 0x000fe400078e3cff */
[----:B------:R-:W-:Y:S02]  /*0580*/  @P1 LOP3.LUT R7, R7, R34, RZ, 0x3c, !PT ;  /* 0x0000002207071212 */ /* 0x000fe400078e3cff */
[----:B------:R-:W4:Y:S01]  /*0590*/  @P5 LDG.E R34, desc[UR36][R10.64+0x64] ;  /* 0x000064240a225981 */ /* 0x000f22000c1e1900 */
[----:B------:R-:W-:-:S03]  /*05a0*/  @P3 LOP3.LUT R13, R13, R29, RZ, 0x3c, !PT ;  /* 0x0000001d0d0d3212 */ /* 0x000fc600078e3cff */
[----:B------:R-:W4:Y:S01]  /*05b0*/  @!P0 LDG.E R29, desc[UR36][R10.64+0xc] ;  /* 0x00000c240a1d8981 */ /* 0x000f22000c1e1900 */
[----:B------:R-:W-:-:S03]  /*05c0*/  @P2 LOP3.LUT R7, R7, R27, RZ, 0x3c, !PT ;  /* 0x0000001b07072212 */ /* 0x000fc600078e3cff */
[----:B------:R-:W4:Y:S01]  /*05d0*/  @!P0 LDG.E R27, desc[UR36][R10.64+0x4] ;  /* 0x000004240a1b8981 */ /* 0x000f22000c1e1900 */
[----:B------:R-:W-:-:S03]  /*05e0*/  @P4 LOP3.LUT R13, R13, R31, RZ, 0x3c, !PT ;  /* 0x0000001f0d0d4212 */ /* 0x000fc600078e3cff */
[----:B------:R-:W4:Y:S01]  /*05f0*/  @P1 LDG.E R31, desc[UR36][R10.64+0x18] ;  /* 0x000018240a1f1981 */ /* 0x000f22000c1e1900 */
[----:B--2---:R-:W-:-:S03]  /*0600*/  @!P0 LOP3.LUT R9, R9, R26, RZ, 0x3c, !PT ;  /* 0x0000001a09098212 */ /* 0x004fc600078e3cff */
[----:B------:R-:W2:Y:S01]  /*0610*/  @P2 LDG.E R26, desc[UR36][R10.64+0x30] ;  /* 0x000030240a1a2981 */ /* 0x000ea2000c1e1900 */
[----:B---3--:R-:W-:-:S03]  /*0620*/  @P3 LOP3.LUT R7, R7, R30, RZ, 0x3c, !PT ;  /* 0x0000001e07073212 */ /* 0x008fc600078e3cff */
[----:B------:R-:W3:Y:S01]  /*0630*/  @P4 LDG.E R30, desc[UR36][R10.64+0x60] ;  /* 0x000060240a1e4981 */ /* 0x000ee2000c1e1900 */
[----:B----4-:R-:W-:-:S03]  /*0640*/  @P1 LOP3.LUT R9, R9, R28, RZ, 0x3c, !PT ;  /* 0x0000001c09091212 */ /* 0x010fc600078e3cff */
[----:B------:R-:W4:Y:S01]  /*0650*/  @P3 LDG.E R28, desc[UR36][R10.64+0x44] ;  /* 0x000044240a1c3981 */ /* 0x000f22000c1e1900 */
[----:B------:R-:W-:-:S03]  /*0660*/  @P5 LOP3.LUT R13, R13, R34, RZ, 0x3c, !PT ;  /* 0x000000220d0d5212 */ /* 0x000fc600078e3cff */
[----:B------:R-:W4:Y:S01]  /*0670*/  @P6 LDG.E R34, desc[UR36][R10.64+0x78] ;  /* 0x000078240a226981 */ /* 0x000f22000c1e1900 */
[----:B------:R-:W-:-:S03]  /*0680*/  @!P0 LOP3.LUT R6, R6, R29, RZ, 0x3c, !PT ;  /* 0x0000001d06068212 */ /* 0x000fc600078e3cff */
[----:B------:R-:W4:Y:S01]  /*0690*/  @P2 LDG.E R29, desc[UR36][R10.64+0x34] ;  /* 0x000034240a1d2981 */ /* 0x000f22000c1e1900 */
[----:B------:R-:W-:-:S03]  /*06a0*/  @!P0 LOP3.LUT R8, R8, R27, RZ, 0x3c, !PT ;  /* 0x0000001b08088212 */ /* 0x000fc600078e3cff */
[----:B------:R-:W4:Y:S01]  /*06b0*/  @P2 LDG.E R27, desc[UR36][R10.64+0x2c] ;  /* 0x00002c240a1b2981 */ /* 0x000f22000c1e1900 */
[----:B------:R-:W-:Y:S02]  /*06c0*/  @P1 LOP3.LUT R6, R6, R33, RZ, 0x3c, !PT ;  /* 0x0000002106061212 */ /* 0x000fe400078e3cff */
[----:B------:R-:W-:Y:S01]  /*06d0*/  @P1 LOP3.LUT R8, R8, R31, RZ, 0x3c, !PT ;  /* 0x0000001f08081212 */ /* 0x000fe200078e3cff */
[----:B------:R-:W4:Y:S04]  /*06e0*/  @P3 LDG.E R33, desc[UR36][R10.64+0x48] ;  /* 0x000048240a213981 */ /* 0x000f28000c1e1900 */
[----:B------:R-:W4:Y:S01]  /*06f0*/  @P3 LDG.E R31, desc[UR36][R10.64+0x40] ;  /* 0x000040240a1f3981 */ /* 0x000f22000c1e1900 */
[----:B------:R-:W-:Y:S02]  /*0700*/  LOP3.LUT P0, RZ, R32, 0x80, RZ, 0xc0, !PT ;  /* 0x0000008020ff7812 */ /* 0x000fe4000780c0ff */
[----:B--2---:R-:W-:-:S02]  /*0710*/  @P2 LOP3.LUT R9, R9, R26, RZ, 0x3c, !PT ;  /* 0x0000001a09092212 */ /* 0x004fc400078e3cff */
[----:B------:R-:W2:Y:S01]  /*0720*/  @P4 LDG.E R26, desc[UR36][R10.64+0x58] ;  /* 0x000058240a1a4981 */ /* 0x000ea2000c1e1900 */
[----:B---3--:R-:W-:-:S03]  /*0730*/  @P4 LOP3.LUT R7, R7, R30, RZ, 0x3c, !PT ;  /* 0x0000001e07074212 */ /* 0x008fc600078e3cff */
[----:B------:R-:W3:Y:S01]  /*0740*/  @P5 LDG.E R30, desc[UR36][R10.64+0x74] ;  /* 0x000074240a1e5981 */ /* 0x000ee2000c1e1900 */
[----:B----4-:R-:W-:-:S03]  /*0750*/  @P3 LOP3.LUT R9, R9, R28, RZ, 0x3c, !PT ;  /* 0x0000001c09093212 */ /* 0x010fc600078e3cff */
[----:B------:R-:W4:Y:S01]  /*0760*/  @P5 LDG.E R28, desc[UR36][R10.64+0x6c] ;  /* 0x00006c240a1c5981 */ /* 0x000f22000c1e1900 */
[----:B------:R-:W-:-:S03]  /*0770*/  @P6 LOP3.LUT R13, R13, R34, RZ, 0x3c, !PT ;  /* 0x000000220d0d6212 */ /* 0x000fc600078e3cff */
        /* <DEDUP_REMOVED lines=9> */
[----:B--2---:R-:W-:-:S03]  /*0810*/  @P4 LOP3.LUT R9, R9, R26, RZ, 0x3c, !PT ;  /* 0x0000001a09094212 */ /* 0x004fc600078e3cff */
        /* <DEDUP_REMOVED lines=15> */
[----:B--2---:R-:W-:-:S04]  /*0910*/  @P6 LOP3.LUT R9, R9, R26, RZ, 0x3c, !PT ;  /* 0x0000001a09096212 */ /* 0x004fc800078e3cff */
[----:B---3--:R-:W-:Y:S02]  /*0920*/  @P0 LOP3.LUT R9, R9, R30, RZ, 0x3c, !PT ;  /* 0x0000001e09090212 */ /* 0x008fe400078e3cff */
[----:B----4-:R-:W-:-:S04]  /*0930*/  @P6 LOP3.LUT R7, R7, R28, RZ, 0x3c, !PT ;  /* 0x0000001c07076212 */ /* 0x010fc800078e3cff */
[----:B------:R-:W-:Y:S02]  /*0940*/  @P0 LOP3.LUT R7, R7, R34, RZ, 0x3c, !PT ;  /* 0x0000002207070212 */ /* 0x000fe400078e3cff */
[----:B------:R-:W-:Y:S02]  /*0950*/  @P6 LOP3.LUT R6, R6, R29, RZ, 0x3c, !PT ;  /* 0x0000001d06066212 */ /* 0x000fe400078e3cff */
[----:B------:R-:W-:Y:S02]  /*0960*/  @P6 LOP3.LUT R8, R8, R27, RZ, 0x3c, !PT ;  /* 0x0000001b08086212 */ /* 0x000fe400078e3cff */
[----:B------:R-:W-:Y:S02]  /*0970*/  @P0 LOP3.LUT R6, R6, R33, RZ, 0x3c, !PT ;  /* 0x0000002106060212 */ /* 0x000fe400078e3cff */
[----:B------:R-:W-:Y:S02]  /*0980*/  @P0 LOP3.LUT R8, R8, R31, RZ, 0x3c, !PT ;  /* 0x0000001f08080212 */ /* 0x000fe400078e3cff */
[----:B------:R-:W-:-:S13]  /*0990*/  R2P PR, R32.B1, 0x7f ;  /* 0x0000007f20007804 */ /* 0x000fda0000001000 */
[----:B------:R-:W2:Y:S04]  /*09a0*/  @P0 LDG.E R26, desc[UR36][R10.64+0xa0] ;  /* 0x0000a0240a1a0981 */ /* 0x000ea8000c1e1900 */
[----:B------:R-:W3:Y:S04]  /*09b0*/  @P1 LDG.E R28, desc[UR36][R10.64+0xb4] ;  /* 0x0000b4240a1c1981 */ /* 0x000ee8000c1e1900 */
[----:B------:R-:W4:Y:S04]  /*09c0*/  @P2 LDG.E R30, desc[UR36][R10.64+0xc8] ;  /* 0x0000c8240a1e2981 */ /* 0x000f28000c1e1900 */
[----:B------:R-:W4:Y:S04]  /*09d0*/  @P3 LDG.E R34, desc[UR36][R10.64+0xdc] ;  /* 0x0000dc240a223981 */ /* 0x000f28000c1e1900 */
[----:B------:R-:W4:Y:S04]  /*09e0*/  @P0 LDG.E R27, desc[UR36][R10.64+0xa4] ;  /* 0x0000a4240a1b0981 */ /* 0x000f28000c1e1900 */
[----:B------:R-:W4:Y:S04]  /*09f0*/  @P4 LDG.E R36, desc[UR36][R10.64+0xf0] ;  /* 0x0000f0240a244981 */ /* 0x000f28000c1e1900 */
[----:B------:R-:W4:Y:S04]  /*0a00*/  @P0 LDG.E R29, desc[UR36][R10.64+0xac] ;  /* 0x0000ac240a1d0981 */ /* 0x000f28000c1e1900 */
[----:B------:R-:W4:Y:S04]  /*0a10*/  @P1 LDG.E R31, desc[UR36][R10.64+0xb8] ;  /* 0x0000b8240a1f1981 */ /* 0x000f28000c1e1900 */
        /* <DEDUP_REMOVED lines=8> */
[----:B------:R-:W2:Y:S01]  /*0aa0*/  @P6 LDG.E R34, desc[UR36][R10.64+0x118] ;  /* 0x000118240a226981 */ /* 0x000ea2000c1e1900 */
[----:B------:R-:W-:-:S03]  /*0ab0*/  @P0 LOP3.LUT R8, R8, R27, RZ, 0x3c, !PT ;  /* 0x0000001b08080212 */ /* 0x000fc600078e3cff */
[----:B------:R-:W2:Y:S01]  /*0ac0*/  @P1 LDG.E R27, desc[UR36][R10.64+0xc0] ;  /* 0x0000c0240a1b1981 */ /* 0x000ea2000c1e1900 */
[----:B------:R-:W-:Y:S02]  /*0ad0*/  @P4 LOP3.LUT R13, R13, R36, RZ, 0x3c, !PT ;  /* 0x000000240d0d4212 */ /* 0x000fe400078e3cff */
[----:B------:R-:W-:Y:S02]  /*0ae0*/  @P0 LOP3.LUT R6, R6, R29, RZ, 0x3c, !PT ;  /* 0x0000001d06060212 */ /* 0x000fe400078e3cff */
[----:B------:R-:W2:Y:S01]  /*0af0*/  @P2 LDG.E R29, desc[UR36][R10.64+0xcc] ;  /* 0x0000cc240a1d2981 */ /* 0x000ea2000c1e1900 */
[----:B------:R-:W-:-:S03]  /*0b00*/  @P1 LOP3.LUT R8, R8, R31, RZ, 0x3c, !PT ;  /* 0x0000001f08081212 */ /* 0x000fc600078e3cff */
[----:B------:R-:W2:Y:S01]  /*0b10*/  @P2 LDG.E R31, desc[UR36][R10.64+0xd4] ;  /* 0x0000d4240a1f2981 */ /* 0x000ea2000c1e1900 */
[----:B------:R-:W-:-:S03]  /*0b20*/  @P5 LOP3.LUT R13, R13, R33, RZ, 0x3c, !PT ;  /* 0x000000210d0d5212 */ /* 0x000fc600078e3cff */
[----:B------:R-:W2:Y:S01]  /*0b30*/  @P3 LDG.E R33, desc[UR36][R10.64+0xe0] ;  /* 0x0000e0240a213981 */ /* 0x000ea2000c1e1900 */
[----:B---3--:R-:W-:-:S03]  /*0b40*/  @P0 LOP3.LUT R9, R9, R28, RZ, 0x3c, !PT ;  /* 0x0000001c09090212 */ /* 0x008fc600078e3cff */
[----:B------:R-:W3:Y:S01]  /*0b50*/  @P1 LDG.E R28, desc[UR36][R10.64+0xc4] ;  /* 0x0000c4240a1c1981 */ /* 0x000ee2000c1e1900 */
[----:B----4-:R-:W-:-:S03]  /*0b60*/  @P0 LOP3.LUT R7, R7, R30, RZ, 0x3c, !PT ;  /* 0x0000001e07070212 */ /* 0x010fc600078e3cff */
[----:B------:R-:W4:Y:S01]  /*0b70*/  @P2 LDG.E R30, desc[UR36][R10.64+0xd0] ;  /* 0x0000d0240a1e2981 */ /* 0x000f22000c1e1900 */
[----:B--2---:R-:W-:-:S03]  /*0b80*/  @P1 LOP3.LUT R9, R9, R26, RZ, 0x3c, !PT ;  /* 0x0000001a09091212 */ /* 0x004fc600078e3cff */
[----:B------:R-:W2:Y:S01]  /*0b90*/  @P3 LDG.E R26, desc[UR36][R10.64+0xe4] ;  /* 0x0000e4240a1a3981 */ /* 0x000ea2000c1e1900 */
[----:B------:R-:W-:-:S03]  /*0ba0*/  LOP3.LUT P0, RZ, R32, 0x8000, RZ, 0xc0, !PT ;  /* 0x0000800020ff7812 */ /* 0x000fc6000780c0ff */
[----:B------:R-:W2:Y:S01]  /*0bb0*/  @P2 LDG.E R32, desc[UR36][R10.64+0xd8] ;  /* 0x0000d8240a202981 */ /* 0x000ea2000c1e1900 */
[----:B------:R-:W-:-:S03]  /*0bc0*/  @P1 LOP3.LUT R6, R6, R27, RZ, 0x3c, !PT ;  /* 0x0000001b06061212 */ /* 0x000fc600078e3cff */
[----:B------:R-:W2:Y:S01]  /*0bd0*/  @P3 LDG.E R27, desc[UR36][R10.64+0xe8] ;  /* 0x0000e8240a1b3981 */ /* 0x000ea2000c1e1900 */
[----:B------:R-:W-:-:S03]  /*0be0*/  @P2 LOP3.LUT R8, R8, R29, RZ, 0x3c, !PT ;  /* 0x0000001d08082212 */ /* 0x000fc600078e3cff */
[----:B------:R-:W2:Y:S01]  /*0bf0*/  @P4 LDG.E R29, desc[UR36][R10.64+0xf4] ;  /* 0x0000f4240a1d4981 */ /* 0x000ea2000c1e1900 */
[----:B------:R-:W-:-:S03]  /*0c00*/  @P2 LOP3.LUT R6, R6, R31, RZ, 0x3c, !PT ;  /* 0x0000001f06062212 */ /* 0x000fc600078e3cff */
[----:B------:R-:W2:Y:S01]  /*0c10*/  @P4 LDG.E R31, desc[UR36][R10.64+0xfc] ;  /* 0x0000fc240a1f4981 */ /* 0x000ea2000c1e1900 */
[----:B------:R-:W-:Y:S02]  /*0c20*/  @P6 LOP3.LUT R13, R13, R34, RZ, 0x3c, !PT ;  /* 0x000000220d0d6212 */ /* 0x000fe400078e3cff */
[----:B------:R-:W-:Y:S01]  /*0c30*/  @P3 LOP3.LUT R8, R8, R33, RZ, 0x3c, !PT ;  /* 0x0000002108083212 */ /* 0x000fe200078e3cff */
[----:B------:R-:W2:Y:S04]  /*0c40*/  @P0 LDG.E R34, desc[UR36][R10.64+0x12c] ;  /* 0x00012c240a220981 */ /* 0x000ea8000c1e1900 */
[----:B------:R-:W2:Y:S04]  /*0c50*/  @P5 LDG.E R33, desc[UR36][R10.64+0x108] ;  /* 0x000108240a215981 */ /* 0x000ea8000c1e1900 */
[----:B------:R-:W2:Y:S01]  /*0c60*/  @P0 LDG.E R35, desc[UR36][R10.64+0x138] ;  /* 0x000138240a230981 */ /* 0x000ea2000c1e1900 */
[----:B---3--:R-:W-:-:S03]  /*0c70*/  @P1 LOP3.LUT R7, R7, R28, RZ, 0x3c, !PT ;  /* 0x0000001c07071212 */ /* 0x008fc600078e3cff */
[----:B------:R-:W3:Y:S01]  /*0c80*/  @P3 LDG.E R28, desc[UR36][R10.64+0xec] ;  /* 0x0000ec240a1c3981 */ /* 0x000ee2000c1e1900 */
[----:B----4-:R-:W-:-:S03]  /*0c90*/  @P2 LOP3.LUT R9, R9, R30, RZ, 0x3c, !PT ;  /* 0x0000001e09092212 */ /* 0x010fc600078e3cff */
[----:B------:R-:W4:Y:S01]  /*0ca0*/  @P4 LDG.E R30, desc[UR36][R10.64+0xf8] ;  /* 0x0000f8240a1e4981 */ /* 0x000f22000c1e1900 */
[----:B--2---:R-:W-:-:S03]  /*0cb0*/  @P3 LOP3.LUT R9, R9, R26, RZ, 0x3c, !PT ;  /* 0x0000001a09093212 */ /* 0x004fc600078e3cff */
[----:B------:R-:W2:Y:S01]  /*0cc0*/  @P5 LDG.E R26, desc[UR36][R10.64+0x10c] ;  /* 0x00010c240a1a5981 */ /* 0x000ea2000c1e1900 */
[----:B------:R-:W-:-:S03]  /*0cd0*/  @P2 LOP3.LUT R7, R7, R32, RZ, 0x3c, !PT ;  /* 0x0000002007072212 */ /* 0x000fc600078e3cff */
        /* <DEDUP_REMOVED lines=19> */
[----:B------:R-:W-:-:S05]  /*0e10*/  VIADD R23, R23, 0x10 ;  /* 0x0000001017177836 */ /* 0x000fca0000000000 */
[----:B------:R-:W-:Y:S02]  /*0e20*/  ISETP.NE.AND P1, PT, R23, 0x20, PT ;  /* 0x000000201700780c */ /* 0x000fe40003f25270 */
[----:B------:R-:W-:Y:S02]  /*0e30*/  @P5 LOP3.LUT R6, R6, R27, RZ, 0x3c, !PT ;  /* 0x0000001b06065212 */ /* 0x000fe400078e3cff */
[----:B------:R-:W-:Y:S02]  /*0e40*/  @P6 LOP3.LUT R8, R8, R29, RZ, 0x3c, !PT ;  /* 0x0000001d08086212 */ /* 0x000fe400078e3cff */
[----:B------:R-:W-:-:S04]  /*0e50*/  @P6 LOP3.LUT R6, R6, R31, RZ, 0x3c, !PT ;  /* 0x0000001f06066212 */ /* 0x000fc800078e3cff */
[----:B------:R-:W-:Y:S02]  /*0e60*/  @P0 LOP3.LUT R6, R6, R35, RZ, 0x3c, !PT ;  /* 0x0000002306060212 */ /* 0x000fe400078e3cff */
[----:B------:R-:W-:Y:S02]  /*0e70*/  @P0 LOP3.LUT R8, R8, R33, RZ, 0x3c, !PT ;  /* 0x0000002108080212 */ /* 0x000fe400078e3cff */
[----:B---3--:R-:W-:Y:S02]  /*0e80*/  @P5 LOP3.LUT R7, R7, R28, RZ, 0x3c, !PT ;  /* 0x0000001c07075212 */ /* 0x008fe400078e3cff */
[----:B----4-:R-:W-:Y:S02]  /*0e90*/  @P6 LOP3.LUT R9, R9, R30, RZ, 0x3c, !PT ;  /* 0x0000001e09096212 */ /* 0x010fe400078e3cff */
[----:B--2---:R-:W-:Y:S02]  /*0ea0*/  @P6 LOP3.LUT R7, R7, R26, RZ, 0x3c, !PT ;  /* 0x0000001a07076212 */ /* 0x004fe400078e3cff */
[----:B------:R-:W-:-:S02]  /*0eb0*/  @P0 LOP3.LUT R9, R9, R32, RZ, 0x3c, !PT ;  /* 0x0000002009090212 */ /* 0x000fc400078e3cff */
[----:B------:R-:W-:Y:S01]  /*0ec0*/  @P0 LOP3.LUT R7, R7, R34, RZ, 0x3c, !PT ;  /* 0x0000002207070212 */ /* 0x000fe200078e3cff */
[----:B------:R-:W-:Y:S06]  /*0ed0*/  @P1 BRA `(.L_x_8) ;  /* 0xfffffff4004c1947 */ /* 0x000fec000383ffff */
[----:B------:R-:W-:Y:S05]  /*0ee0*/  BSYNC.RECONVERGENT B3 ;  /* 0x0000000000037941 */ /* 0x000fea0003800200 */
.L_x_7:
[----:B------:R-:W-:-:S05]  /*0ef0*/  VIADD R21, R21, 0x1 ;  /* 0x0000000115157836 */ /* 0x000fca0000000000 */
[----:B------:R-:W-:-:S13]  /*0f00*/  ISETP.NE.AND P0, PT, R21, 0x5, PT ;  /* 0x000000051500780c */ /* 0x000fda0003f05270 */
[----:B------:R-:W-:Y:S05]  /*0f10*/  @P0 BRA `(.L_x_9) ;  /* 0xfffffff400280947 */ /* 0x000fea000383ffff */
[----:B------:R-:W-:Y:S05]  /*0f20*/  BSYNC.RECONVERGENT B2 ;  /* 0x0000000000027941 */ /* 0x000fea0003800200 */
.L_x_6:
[----:B------:R0:W-:Y:S01]  /*0f30*/  ST.E desc[UR36][R4.64+0x4], R13 ;  /* 0x0000040d04007985 */ /* 0x0001e2000c101924 */
[----:B------:R-:W-:-:S03]  /*0f40*/  VIADD R19, R19, 0x1 ;  /* 0x0000000113137836 */ /* 0x000fc60000000000 */
[----:B------:R0:W-:Y:S02]  /*0f50*/  ST.E.64 desc[UR36][R4.64+0x8], R8 ;  /* 0x0000080804007985 */ /* 0x0001e4000c101b24 */
[----:B------:R-:W-:Y:S02]  /*0f60*/  ISETP.GE.U32.AND P0, PT, R19, R14, PT ;  /* 0x0000000e1300720c */ /* 0x000fe40003f06070 */
[----:B------:R0:W-:Y:S11]  /*0f70*/  ST.E.64 desc[UR36][R4.64+0x10], R6 ;  /* 0x0000100604007985 */ /* 0x0001f6000c101b24 */
[----:B------:R-:W-:Y:S05]  /*0f80*/  @!P0 BRA `(.L_x_10) ;  /* 0xfffffff000f88947 */ /* 0x000fea000383ffff */
.L_x_5:
[----:B------:R-:W-:Y:S05]  /*0f90*/  BSYNC.RECONVERGENT B1 ;  /* 0x0000000000017941 */ /* 0x000fea0003800200 */
.L_x_4:
[C---:B------:R-:W-:Y:S01]  /*0fa0*/  ISETP.GT.U32.AND P0, PT, R15.reuse, 0x3, PT ;  /* 0x000000030f00780c */ /* 0x040fe20003f04070 */
[----:B------:R-:W-:Y:S01]  /*0fb0*/  VIADD R12, R12, 0x1 ;  /* 0x000000010c0c7836 */ /* 0x000fe20000000000 */
[--C-:B------:R-:W-:Y:S02]  /*0fc0*/  SHF.R.U64 R15, R15, 0x2, R0.reuse ;  /* 0x000000020f0f7819 */ /* 0x100fe40000001200 */
[----:B------:R-:W-:Y:S02]  /*0fd0*/  ISETP.GT.U32.AND.EX P0, PT, R0, RZ, PT, P0 ;  /* 0x000000ff0000720c */ /* 0x000fe40003f04100 */
[----:B------:R-:W-:-:S11]  /*0fe0*/  SHF.R.U32.HI R0, RZ, 0x2, R0 ;  /* 0x00000002ff007819 */ /* 0x000fd60000011600 */
[----:B------:R-:W-:Y:S05]  /*0ff0*/  @P0 BRA `(.L_x_11) ;  /* 0xfffffff000bc0947 */ /* 0x000fea000383ffff */
.L_x_3:
[----:B------:R-:W-:Y:S05]  /*1000*/  BSYNC.RECONVERGENT B0 ;  /* 0x0000000000007941 */ /* 0x000fea0003800200 */
.L_x_2:
[----:B------:R-:W-:Y:S01]  /*1010*/  SHF.R.U32.HI R0, RZ, 0x2, R13 ;  /* 0x00000002ff007819 */ /* 0x000fe2000001160d */
[----:B------:R-:W2:Y:S01]  /*1020*/  LDC.64 R2, c[0x0][0x380] ;  /* 0x0000e000ff027b82 */ /* 0x000ea20000000a00 */
[----:B------:R-:W-:Y:S01]  /*1030*/  IMAD.SHL.U32 R11, R7, 0x10, RZ ;  /* 0x00000010070b7824 */ /* 0x000fe200078e00ff */
[----:B------:R3:W-:Y:S01]  /*1040*/  ST.E.64 desc[UR36][R4.64+0x18], RZ ;  /* 0x000018ff04007985 */ /* 0x0007e2000c101b24 */
[----:B------:R-:W-:Y:S01]  /*1050*/  LOP3.LUT R0, R0, R13, RZ, 0x3c, !PT ;  /* 0x0000000d00007212 */ /* 0x000fe200078e3cff */
[----:B-1----:R-:W-:Y:S02]  /*1060*/  IMAD.MOV.U32 R12, RZ, RZ, R9 ;  /* 0x000000ffff0c7224 */ /* 0x002fe400078e0009 */
[----:B------:R-:W-:Y:S01]  /*1070*/  IMAD.MOV.U32 R19, RZ, RZ, R8 ;  /* 0x000000ffff137224 */ /* 0x000fe200078e0008 */
[----:B------:R3:W-:Y:S01]  /*1080*/  ST.E desc[UR36][R4.64+0x20], RZ ;  /* 0x000020ff04007985 */ /* 0x0007e2000c101924 */
[C---:B------:R-:W-:Y:S02]  /*1090*/  IMAD.SHL.U32 R10, R0.reuse, 0x2, RZ ;  /* 0x00000002000a7824 */ /* 0x040fe400078e00ff */
[----:B0-----:R-:W-:Y:S01]  /*10a0*/  IMAD.MOV.U32 R13, RZ, RZ, R6 ;  /* 0x000000ffff0d7224 */ /* 0x001fe200078e0006 */
[----:B------:R3:W-:Y:S01]  /*10b0*/  ST.E.64 desc[UR36][R4.64], R18 ;  /* 0x0000001204007985 */ /* 0x0007e2000c101b24 */
[----:B------:R-:W-:Y:S01]  /*10c0*/  IMAD.MOV.U32 R8, RZ, RZ, R7 ;  /* 0x000000ffff087224 */ /* 0x000fe200078e0007 */
[----:B------:R-:W-:-:S02]  /*10d0*/  LOP3.LUT R10, R0, R10, R11, 0x96, !PT ;  /* 0x0000000a000a7212 */ /* 0x000fc400078e960b */
[----:B------:R3:W-:Y:S02]  /*10e0*/  ST.E.64 desc[UR36][R4.64+0x8], R12 ;  /* 0x0000080c04007985 */ /* 0x0007e4000c101b24 */
[----:B------:R-:W-:Y:S02]  /*10f0*/  LOP3.LUT R9, R10, R7, RZ, 0x3c, !PT ;  /* 0x000000070a097212 */ /* 0x000fe400078e3cff */
[----:B------:R3:W-:Y:S03]  /*1100*/  ST.E.64 desc[UR36][R4.64+0x28], RZ ;  /* 0x000028ff04007985 */ /* 0x0007e6000c101b24 */
[----:B------:R-:W-:Y:S01]  /*1110*/  IMAD.IADD R0, R18, 0x1, R9 ;  /* 0x0000000112007824 */ /* 0x000fe200078e0209 */
[----:B------:R3:W-:Y:S01]  /*1120*/  ST.E.64 desc[UR36][R4.64+0x10], R8 ;  /* 0x0000100804007985 */ /* 0x0007e2000c101b24 */
[----:B--2---:R-:W-:-:S03]  /*1130*/  IMAD.WIDE R2, R24, 0x4, R2 ;  /* 0x0000000418027825 */ /* 0x004fc600078e0202 */
[----:B------:R-:W-:Y:S01]  /*1140*/  LOP3.LUT R7, R0, 0x1, RZ, 0xc0, !PT ;  /* 0x0000000100077812 */ /* 0x000fe200078ec0ff */
[----:B------:R-:W-:-:S04]  /*1150*/  IMAD.IADD R24, R25, 0x1, R24 ;  /* 0x0000000119187824 */ /* 0x000fc800078e0218 */
[----:B------:R3:W-:Y:S01]  /*1160*/  STG.E desc[UR36][R2.64], R7 ;  /* 0x0000000702007986 */ /* 0x0007e2000c101924 */
[----:B------:R-:W-:-:S13]  /*1170*/  ISETP.GE.AND P0, PT, R24, UR38, PT ;  /* 0x0000002618007c0c */ /* 0x000fda000bf06270 */
[----:B---3--:R-:W-:Y:S05]  /*1180*/  @!P0 BRA `(.L_x_12) ;  /* 0xffffffec00e08947 */ /* 0x008fea000383ffff */
[----:B------:R-:W-:Y:S05]  /*1190*/  EXIT ;  /* 0x000000000000794d */ /* 0x000fea0003800000 */
.L_x_13:
        /* <DEDUP_REMOVED lines=14> */
.L_x_15:


//--------------------- .nv.global.init           --------------------------
	.section	.nv.global.init,"aw",@progbits
	.align	4
.nv.global.init:
	.type		CHROMOSOME_COUNT,@object
	.size		CHROMOSOME_COUNT,(mrg32k3aM1SubSeq - CHROMOSOME_COUNT)
CHROMOSOME_COUNT:
        /*0000*/ 	.byte	0x05, 0x00, 0x00, 0x00
	.type		mrg32k3aM1SubSeq,@object
	.size		mrg32k3aM1SubSeq,(mrg32k3aM2SubSeq - mrg32k3aM1SubSeq)
mrg32k3aM1SubSeq:
        /*0004*/ 	.byte	0x0b, 0xcc, 0xee, 0x04, 0x73, 0x29, 0x8b, 0x6f, 0xf6, 0x53, 0x03, 0xf6, 0x23, 0xf6, 0xea, 0xda
        /* <DEDUP_REMOVED lines=125> */
	.type		mrg32k3aM2SubSeq,@object
	.size		mrg32k3aM2SubSeq,(mrg32k3aM1 - mrg32k3aM2SubSeq)
mrg32k3aM2SubSeq:
        /* <DEDUP_REMOVED lines=126> */
	.type		mrg32k3aM1,@object
	.size		mrg32k3aM1,(mrg32k3aM1Seq - mrg32k3aM1)
mrg32k3aM1:
        /* <DEDUP_REMOVED lines=144> */
	.type		mrg32k3aM1Seq,@object
	.size		mrg32k3aM1Seq,(mrg32k3aM2 - mrg32k3aM1Seq)
mrg32k3aM1Seq:
        /* <DEDUP_REMOVED lines=144> */
	.type		mrg32k3aM2,@object
	.size		mrg32k3aM2,(mrg32k3aM2Seq - mrg32k3aM2)
mrg32k3aM2:
        /* <DEDUP_REMOVED lines=144> */
	.type		mrg32k3aM2Seq,@object
	.size		mrg32k3aM2Seq,(precalc_xorwow_matrix - mrg32k3aM2Seq)
mrg32k3aM2Seq:
        /* <DEDUP_REMOVED lines=144> */
	.type		precalc_xorwow_matrix,@object
	.size		precalc_xorwow_matrix,(precalc_xorwow_offset_matrix - precalc_xorwow_matrix)
precalc_xorwow_matrix:
        /* <DEDUP_REMOVED lines=6400> */
	.type		precalc_xorwow_offset_matrix,@object
	.size		precalc_xorwow_offset_matrix,(.L_1 - precalc_xorwow_offset_matrix)
precalc_xorwow_offset_matrix:
        /* <DEDUP_REMOVED lines=6400> */
.L_1:


//--------------------- .nv.shared.reserved.0     --------------------------
	.section	.nv.shared.reserved.0,"aw",@nobits
	.weak		__nv_reservedSMEM_offset_0_alias
	.size		__nv_reservedSMEM_offset_0_alias, 0, 64
	.other		__nv_reservedSMEM_offset_0_alias,@"STO_CUDA_RESERVED_SHARED STV_DEFAULT"
__nv_reservedSMEM_offset_0_alias:
	.zero		0
	.zero		64


//--------------------- .nv.constant0._Z19evaluateChromosomesPiS_S_S_ii --------------------------
	.section	.nv.constant0._Z19evaluateChromosomesPiS_S_S_ii,"a",@progbits
	.sectionflags	@""
	.align	4
.nv.constant0._Z19evaluateChromosomesPiS_S_S_ii:
	.zero		936


//--------------------- .nv.constant0._Z15initChromosomesPiS_ii --------------------------
	.section	.nv.constant0._Z15initChromosomesPiS_ii,"a",@progbits
	.sectionflags	@""
	.align	4
.nv.constant0._Z15initChromosomesPiS_ii:
	.zero		920


//--------------------- SYMBOLS --------------------------

	.type		.nv.reservedSmem.offset0,@object
	.size		.nv.reservedSmem.offset0,0x4
	.type		malloc,@function
